	.headerflags	@"EF_CUDA_TEXMODE_UNIFIED EF_CUDA_64BIT_ADDRESS EF_CUDA_ACCELERATORS EF_CUDA_SM90 EF_CUDA_VIRTUAL_SM(EF_CUDA_SM90)"
	.elftype	@"ET_EXEC"


//--------------------- .nv.info                  --------------------------
	.section	.nv.info,"",@"SHT_CUDA_INFO"
	.align	4


	//----- nvinfo : EIATTR_REGCOUNT
	.align		4
        /*0000*/ 	.byte	0x04, 0x2f
        /*0002*/ 	.short	(.L_1 - .L_0)
	.align		4
.L_0:
        /*0004*/ 	.word	index@(triton_poi_fused_add_clamp_7)
        /*0008*/ 	.word	0x00000008


	//----- nvinfo : EIATTR_MIN_STACK_SIZE
	.align		4
.L_1:
        /*000c*/ 	.byte	0x04, 0x12
        /*000e*/ 	.short	(.L_3 - .L_2)
	.align		4
.L_2:
        /*0010*/ 	.word	index@(triton_poi_fused_add_clamp_7)
        /*0014*/ 	.word	0x00000000


	//----- nvinfo : EIATTR_FRAME_SIZE
	.align		4
.L_3:
        /*0018*/ 	.byte	0x04, 0x11
        /*001a*/ 	.short	(.L_5 - .L_4)
	.align		4
.L_4:
        /*001c*/ 	.word	index@(triton_poi_fused_add_clamp_7)
        /*0020*/ 	.word	0x00000000


	//----- nvinfo : EIATTR_MIN_STACK_SIZE
	.align		4
.L_5:
        /*0024*/ 	.byte	0x04, 0x12
        /*0026*/ 	.short	(.L_7 - .L_6)
	.align		4
.L_6:
        /*0028*/ 	.word	index@(triton_poi_fused_add_clamp_7)
        /*002c*/ 	.word	0x00000000
.L_7:


//--------------------- .nv.info.triton_poi_fused_add_clamp_7 --------------------------
	.section	.nv.info.triton_poi_fused_add_clamp_7,"",@"SHT_CUDA_INFO"
	.sectionflags	@""
	.align	4


	//----- nvinfo : EIATTR_CUDA_API_VERSION
	.align		4
        /*0000*/ 	.byte	0x04, 0x37
        /*0002*/ 	.short	(.L_9 - .L_8)
.L_8:
        /*0004*/ 	.word	0x0000007c


	//----- nvinfo : EIATTR_KPARAM_INFO
	.align		4
.L_9:
        /*0008*/ 	.byte	0x04, 0x17
        /*000a*/ 	.short	(.L_11 - .L_10)
.L_10:
        /*000c*/ 	.word	0x00000000
        /*0010*/ 	.short	0x0001
        /*0012*/ 	.short	0x0008
        /*0014*/ 	.byte	0x00, 0xf0, 0x11, 0x00


	//----- nvinfo : EIATTR_KPARAM_INFO
	.align		4
.L_11:
        /*0018*/ 	.byte	0x04, 0x17
        /*001a*/ 	.short	(.L_13 - .L_12)
.L_12:
        /*001c*/ 	.word	0x00000000
        /*0020*/ 	.short	0x0000
        /*0022*/ 	.short	0x0000
        /*0024*/ 	.byte	0x00, 0xf4, 0x21, 0x00


	//----- nvinfo : EIATTR_SPARSE_MMA_MASK
	.align		4
.L_13:
        /*0028*/ 	.byte	0x03, 0x50
        /*002a*/ 	.short	0x0000


	//----- nvinfo : EIATTR_MAXREG_COUNT
	.align		4
        /*002c*/ 	.byte	0x03, 0x1b
        /*002e*/ 	.short	0x00ff


	//----- nvinfo : EIATTR_EXIT_INSTR_OFFSETS
	.align		4
        /*0030*/ 	.byte	0x04, 0x1c
        /*0032*/ 	.short	(.L_15 - .L_14)


	//   ....[0]....
.L_14:
        /*0034*/ 	.word	0x00000110


	//   ....[1]....
        /*0038*/ 	.word	0x00000140


	//----- nvinfo : EIATTR_REQNTID
	.align		4
.L_15:
        /*003c*/ 	.byte	0x04, 0x10
        /*003e*/ 	.short	(.L_17 - .L_16)
.L_16:
        /*0040*/ 	.word	0x00000020
        /*0044*/ 	.word	0x00000001
        /*0048*/ 	.word	0x00000001


	//----- nvinfo : EIATTR_CBANK_PARAM_SIZE
	.align		4
.L_17:
        /*004c*/ 	.byte	0x03, 0x19
        /*004e*/ 	.short	0x000c


	//----- nvinfo : EIATTR_PARAM_CBANK
	.align		4
        /*0050*/ 	.byte	0x04, 0x0a
        /*0052*/ 	.short	(.L_19 - .L_18)
	.align		4
.L_18:
        /*0054*/ 	.word	index@(.nv.constant0.triton_poi_fused_add_clamp_7)
        /*0058*/ 	.short	0x0210
        /*005a*/ 	.short	0x000c


	//----- nvinfo : EIATTR_SW_WAR
	.align		4
.L_19:
        /*005c*/ 	.byte	0x04, 0x36
        /*005e*/ 	.short	(.L_21 - .L_20)
.L_20:
        /*0060*/ 	.word	0x00000008
.L_21:


//--------------------- .nv.callgraph             --------------------------
	.section	.nv.callgraph,"",@"SHT_CUDA_CALLGRAPH"
	.align	4
	.sectionentsize	8
	.align		4
        /*0000*/ 	.word	0x00000000
	.align		4
        /*0004*/ 	.word	0xffffffff
	.align		4
        /*0008*/ 	.word	0x00000000
	.align		4
        /*000c*/ 	.word	0xfffffffe
	.align		4
        /*0010*/ 	.word	0x00000000
	.align		4
        /*0014*/ 	.word	0xfffffffd
	.align		4
        /*0018*/ 	.word	0x00000000
	.align		4
        /*001c*/ 	.word	0xfffffffc


//--------------------- .text.triton_poi_fused_add_clamp_7 --------------------------
	.section	.text.triton_poi_fused_add_clamp_7,"ax",@progbits
	.align	128
        .global         triton_poi_fused_add_clamp_7
        .type           triton_poi_fused_add_clamp_7,@function
        .size           triton_poi_fused_add_clamp_7,(.L_x_1 - triton_poi_fused_add_clamp_7)
        .other          triton_poi_fused_add_clamp_7,@"STO_CUDA_ENTRY STV_DEFAULT"
triton_poi_fused_add_clamp_7:
.text.triton_poi_fused_add_clamp_7:
[----:B------:R-:W0:Y:S02]  /*0000*/  LDC R1, c[0x0][0x28] ;  /* 0x00000a00ff017b82 */ /* 0x000e240000000800 */
[----:B------:R-:W1:Y:S01]  /*0010*/  S2R R0, SR_TID.X ;  /* 0x0000000000007919 */ /* 0x000e620000002100 */
[----:B------:R-:W-:Y:S01]  /*0020*/  IMAD.MOV.U32 R5, RZ, RZ, 0x3d4ccccd ;  /* 0x3d4ccccdff057424 */ /* 0x000fe200078e00ff */
[----:B------:R-:W2:Y:S01]  /*0030*/  S2R R3, SR_CTAID.X ;  /* 0x0000000000037919 */ /* 0x000ea20000002500 */
[----:B-1----:R-:W-:-:S05]  /*0040*/  LOP3.LUT R0, R0, 0x1f, RZ, 0xc0, !PT ;  /* 0x0000001f00007812 */ /* 0x002fca00078ec0ff */
[----:B--2---:R-:W-:-:S05]  /*0050*/  IMAD R3, R3, 0x20, R0 ;  /* 0x0000002003037824 */ /* 0x004fca00078e0200 */
[----:B------:R-:W-:Y:S02]  /*0060*/  I2FP.F32.S32 R0, R3 ;  /* 0x0000000300007245 */ /* 0x000fe40000201400 */
[----:B------:R-:W-:-:S03]  /*0070*/  ISETP.GE.AND P0, PT, R3, 0x14, PT ;  /* 0x000000140300780c */ /* 0x000fc60003f06270 */
[----:B------:R-:W-:-:S04]  /*0080*/  FADD R0, R0, 0.5 ;  /* 0x3f00000000007421 */ /* 0x000fc80000000000 */
[----:B------:R-:W-:Y:S02]  /*0090*/  FFMA R0, R0, R5, -0.5 ;  /* 0xbf00000000007423 */ /* 0x000fe40000000005 */
[----:B------:R-:W1:Y:S03]  /*00a0*/  LDC.64 R4, c[0x0][0x210] ;  /* 0x00008400ff047b82 */ /* 0x000e660000000a00 */
[----:B------:R-:W-:-:S06]  /*00b0*/  FMNMX R0, RZ, R0, !PT ;  /* 0x00000000ff007209 */ /* 0x000fcc0007800000 */
[----:B------:R-:W2:Y:S02]  /*00c0*/  F2I.TRUNC.NTZ R0, R0 ;  /* 0x0000000000007305 */ /* 0x000ea4000020f100 */
[----:B--2---:R-:W-:Y:S01]  /*00d0*/  VIMNMX R2, R0, -0x1, PT ;  /* 0xffffffff00027848 */ /* 0x004fe20003fe0100 */
[----:B-1----:R-:W-:-:S04]  /*00e0*/  IMAD.WIDE R4, R3, 0x8, R4 ;  /* 0x0000000803047825 */ /* 0x002fc800078e0204 */
[----:B------:R-:W-:-:S05]  /*00f0*/  VIADD R2, R2, 0x1 ;  /* 0x0000000102027836 */ /* 0x000fca0000000000 */
[----:B------:R-:W-:Y:S01]  /*0100*/  SHF.R.S32.HI R3, RZ, 0x1f, R2 ;  /* 0x0000001fff037819 */ /* 0x000fe20000011402 */
[----:B------:R-:W-:Y:S06]  /*0110*/  @P0 EXIT ;  /* 0x000000000000094d */ /* 0x000fec0003800000 */
[----:B------:R-:W-:Y:S02]  /*0120*/  ULDC.64 UR4, c[0x0][0x208] ;  /* 0x0000820000047ab9 */ /* 0x000fe40000000a00 */
[----:B------:R-:W-:Y:S01]  /*0130*/  STG.E.64 desc[UR4][R4.64], R2 ;  /* 0x0000000204007986 */ /* 0x000fe2000c101b04 */
[----:B------:R-:W-:Y:S05]  /*0140*/  EXIT ;  /* 0x000000000000794d */ /* 0x000fea0003800000 */
.L_x_0:
[----:B------:R-:W-:-:S00]  /*0150*/  BRA `(.L_x_0) ;  /* 0xfffffffc00fc7947 */ /* 0x000fc0000383ffff */
[----:B------:R-:W-:-:S00]  /*0160*/  NOP ;  /* 0x0000000000007918 */ /* 0x000fc00000000000 */
        /* <DEDUP_REMOVED lines=9> */
.L_x_1:


//--------------------- .nv.constant0.triton_poi_fused_add_clamp_7 --------------------------
	.section	.nv.constant0.triton_poi_fused_add_clamp_7,"a",@progbits
	.sectionflags	@""
	.align	4
.nv.constant0.triton_poi_fused_add_clamp_7:
	.zero		540
